	.headerflags	@"EF_CUDA_TEXMODE_UNIFIED EF_CUDA_64BIT_ADDRESS EF_CUDA_ACCELERATORS EF_CUDA_SM90 EF_CUDA_VIRTUAL_SM(EF_CUDA_SM90)"
	.elftype	@"ET_EXEC"


//--------------------- .nv.info                  --------------------------
	.section	.nv.info,"",@"SHT_CUDA_INFO"
	.align	4


	//----- nvinfo : EIATTR_REGCOUNT
	.align		4
        /*0000*/ 	.byte	0x04, 0x2f
        /*0002*/ 	.short	(.L_1 - .L_0)
	.align		4
.L_0:
        /*0004*/ 	.word	index@(triton_poi_fused_add_convolution_native_batch_norm_backward_68)
        /*0008*/ 	.word	0x00000012


	//----- nvinfo : EIATTR_MIN_STACK_SIZE
	.align		4
.L_1:
        /*000c*/ 	.byte	0x04, 0x12
        /*000e*/ 	.short	(.L_3 - .L_2)
	.align		4
.L_2:
        /*0010*/ 	.word	index@(triton_poi_fused_add_convolution_native_batch_norm_backward_68)
        /*0014*/ 	.word	0x00000000


	//----- nvinfo : EIATTR_FRAME_SIZE
	.align		4
.L_3:
        /*0018*/ 	.byte	0x04, 0x11
        /*001a*/ 	.short	(.L_5 - .L_4)
	.align		4
.L_4:
        /*001c*/ 	.word	index@(triton_poi_fused_add_convolution_native_batch_norm_backward_68)
        /*0020*/ 	.word	0x00000000


	//----- nvinfo : EIATTR_MIN_STACK_SIZE
	.align		4
.L_5:
        /*0024*/ 	.byte	0x04, 0x12
        /*0026*/ 	.short	(.L_7 - .L_6)
	.align		4
.L_6:
        /*0028*/ 	.word	index@(triton_poi_fused_add_convolution_native_batch_norm_backward_68)
        /*002c*/ 	.word	0x00000000
.L_7:


//--------------------- .nv.info.triton_poi_fused_add_convolution_native_batch_norm_backward_68 --------------------------
	.section	.nv.info.triton_poi_fused_add_convolution_native_batch_norm_backward_68,"",@"SHT_CUDA_INFO"
	.sectionflags	@""
	.align	4


	//----- nvinfo : EIATTR_CUDA_API_VERSION
	.align		4
        /*0000*/ 	.byte	0x04, 0x37
        /*0002*/ 	.short	(.L_9 - .L_8)
.L_8:
        /*0004*/ 	.word	0x0000007c


	//----- nvinfo : EIATTR_KPARAM_INFO
	.align		4
.L_9:
        /*0008*/ 	.byte	0x04, 0x17
        /*000a*/ 	.short	(.L_11 - .L_10)
.L_10:
        /*000c*/ 	.word	0x00000000
        /*0010*/ 	.short	0x0004
        /*0012*/ 	.short	0x0020
        /*0014*/ 	.byte	0x00, 0xf0, 0x11, 0x00


	//----- nvinfo : EIATTR_KPARAM_INFO
	.align		4
.L_11:
        /*0018*/ 	.byte	0x04, 0x17
        /*001a*/ 	.short	(.L_13 - .L_12)
.L_12:
        /*001c*/ 	.word	0x00000000
        /*0020*/ 	.short	0x0003
        /*0022*/ 	.short	0x0018
        /*0024*/ 	.byte	0x00, 0xf4, 0x21, 0x00


	//----- nvinfo : EIATTR_KPARAM_INFO
	.align		4
.L_13:
        /*0028*/ 	.byte	0x04, 0x17
        /*002a*/ 	.short	(.L_15 - .L_14)
.L_14:
        /*002c*/ 	.word	0x00000000
        /*0030*/ 	.short	0x0002
        /*0032*/ 	.short	0x0010
        /*0034*/ 	.byte	0x00, 0xf4, 0x21, 0x00


	//----- nvinfo : EIATTR_KPARAM_INFO
	.align		4
.L_15:
        /*0038*/ 	.byte	0x04, 0x17
        /*003a*/ 	.short	(.L_17 - .L_16)
.L_16:
        /*003c*/ 	.word	0x00000000
        /*0040*/ 	.short	0x0001
        /*0042*/ 	.short	0x0008
        /*0044*/ 	.byte	0x00, 0xf4, 0x21, 0x00


	//----- nvinfo : EIATTR_KPARAM_INFO
	.align		4
.L_17:
        /*0048*/ 	.byte	0x04, 0x17
        /*004a*/ 	.short	(.L_19 - .L_18)
.L_18:
        /*004c*/ 	.word	0x00000000
        /*0050*/ 	.short	0x0000
        /*0052*/ 	.short	0x0000
        /*0054*/ 	.byte	0x00, 0xf4, 0x21, 0x00


	//----- nvinfo : EIATTR_SPARSE_MMA_MASK
	.align		4
.L_19:
        /*0058*/ 	.byte	0x03, 0x50
        /*005a*/ 	.short	0x0000


	//----- nvinfo : EIATTR_MAXREG_COUNT
	.align		4
        /*005c*/ 	.byte	0x03, 0x1b
        /*005e*/ 	.short	0x00ff


	//----- nvinfo : EIATTR_EXIT_INSTR_OFFSETS
	.align		4
        /*0060*/ 	.byte	0x04, 0x1c
        /*0062*/ 	.short	(.L_21 - .L_20)


	//   ....[0]....
.L_20:
        /*0064*/ 	.word	0x000001e0


	//   ....[1]....
        /*0068*/ 	.word	0x00000200


	//----- nvinfo : EIATTR_REQNTID
	.align		4
.L_21:
        /*006c*/ 	.byte	0x04, 0x10
        /*006e*/ 	.short	(.L_23 - .L_22)
.L_22:
        /*0070*/ 	.word	0x00000080
        /*0074*/ 	.word	0x00000001
        /*0078*/ 	.word	0x00000001


	//----- nvinfo : EIATTR_CBANK_PARAM_SIZE
	.align		4
.L_23:
        /*007c*/ 	.byte	0x03, 0x19
        /*007e*/ 	.short	0x0024


	//----- nvinfo : EIATTR_PARAM_CBANK
	.align		4
        /*0080*/ 	.byte	0x04, 0x0a
        /*0082*/ 	.short	(.L_25 - .L_24)
	.align		4
.L_24:
        /*0084*/ 	.word	index@(.nv.constant0.triton_poi_fused_add_convolution_native_batch_norm_backward_68)
        /*0088*/ 	.short	0x0210
        /*008a*/ 	.short	0x0024


	//----- nvinfo : EIATTR_SW_WAR
	.align		4
.L_25:
        /*008c*/ 	.byte	0x04, 0x36
        /*008e*/ 	.short	(.L_27 - .L_26)
.L_26:
        /*0090*/ 	.word	0x00000008
.L_27:


//--------------------- .nv.callgraph             --------------------------
	.section	.nv.callgraph,"",@"SHT_CUDA_CALLGRAPH"
	.align	4
	.sectionentsize	8
	.align		4
        /*0000*/ 	.word	0x00000000
	.align		4
        /*0004*/ 	.word	0xffffffff
	.align		4
        /*0008*/ 	.word	0x00000000
	.align		4
        /*000c*/ 	.word	0xfffffffe
	.align		4
        /*0010*/ 	.word	0x00000000
	.align		4
        /*0014*/ 	.word	0xfffffffd
	.align		4
        /*0018*/ 	.word	0x00000000
	.align		4
        /*001c*/ 	.word	0xfffffffc


//--------------------- .text.triton_poi_fused_add_convolution_native_batch_norm_backward_68 --------------------------
	.section	.text.triton_poi_fused_add_convolution_native_batch_norm_backward_68,"ax",@progbits
	.align	128
        .global         triton_poi_fused_add_convolution_native_batch_norm_backward_68
        .type           triton_poi_fused_add_convolution_native_batch_norm_backward_68,@function
        .size           triton_poi_fused_add_convolution_native_batch_norm_backward_68,(.L_x_1 - triton_poi_fused_add_convolution_native_batch_norm_backward_68)
        .other          triton_poi_fused_add_convolution_native_batch_norm_backward_68,@"STO_CUDA_ENTRY STV_DEFAULT"
triton_poi_fused_add_convolution_native_batch_norm_backward_68:
.text.triton_poi_fused_add_convolution_native_batch_norm_backward_68:
[----:B------:R-:W0:Y:S02]  /*0000*/  LDC R1, c[0x0][0x28] ;  /* 0x00000a00ff017b82 */ /* 0x000e240000000800 */
[----:B------:R-:W1:Y:S01]  /*0010*/  S2R R0, SR_TID.X ;  /* 0x0000000000007919 */ /* 0x000e620000002100 */
[----:B------:R-:W2:Y:S01]  /*0020*/  LDC.64 R8, c[0x0][0x218] ;  /* 0x00008600ff087b82 */ /* 0x000ea20000000a00 */
[----:B------:R-:W-:Y:S01]  /*0030*/  HFMA2.MMA R15, -RZ, RZ, 0, 0 ;  /* 0x00000000ff0f7435 */ /* 0x000fe200000001ff */
[----:B------:R-:W-:Y:S01]  /*0040*/  ULDC.64 UR4, c[0x0][0x208] ;  /* 0x0000820000047ab9 */ /* 0x000fe20000000a00 */
[----:B------:R-:W3:Y:S05]  /*0050*/  S2R R11, SR_CTAID.X ;  /* 0x00000000000b7919 */ /* 0x000eea0000002500 */
[----:B------:R-:W4:Y:S08]  /*0060*/  LDC.64 R6, c[0x0][0x210] ;  /* 0x00008400ff067b82 */ /* 0x000f300000000a00 */
[----:B------:R-:W5:Y:S01]  /*0070*/  LDC.64 R4, c[0x0][0x220] ;  /* 0x00008800ff047b82 */ /* 0x000f620000000a00 */
[----:B-1----:R-:W-:-:S02]  /*0080*/  LOP3.LUT R0, R0, 0x7f, RZ, 0xc0, !PT ;  /* 0x0000007f00007812 */ /* 0x002fc400078ec0ff */
[----:B---3--:R-:W-:-:S03]  /*0090*/  SHF.R.S32.HI R2, RZ, 0x18, R11 ;  /* 0x00000018ff027819 */ /* 0x008fc6000001140b */
[----:B------:R-:W-:Y:S01]  /*00a0*/  IMAD R11, R11, 0x80, R0 ;  /* 0x000000800b0b7824 */ /* 0x000fe200078e0200 */
[----:B------:R-:W-:-:S03]  /*00b0*/  SGXT R0, R2, 0x1 ;  /* 0x000000010200781a */ /* 0x000fc60000000200 */
[C---:B----4-:R-:W-:Y:S01]  /*00c0*/  IMAD.WIDE R6, R11.reuse, 0x4, R6 ;  /* 0x000000040b067825 */ /* 0x050fe200078e0206 */
[----:B------:R-:W1:Y:S01]  /*00d0*/  LDC.64 R2, c[0x0][0x228] ;  /* 0x00008a00ff027b82 */ /* 0x000e620000000a00 */
[C---:B------:R-:W-:Y:S02]  /*00e0*/  ISETP.GE.AND P0, PT, R11.reuse, 0x400, PT ;  /* 0x000004000b00780c */ /* 0x040fe40003f06270 */
[----:B------:R-:W-:Y:S01]  /*00f0*/  LEA.HI R0, R0, R11, RZ, 0x2 ;  /* 0x0000000b00007211 */ /* 0x000fe200078f10ff */
[----:B-----5:R-:W-:-:S03]  /*0100*/  IMAD.WIDE R4, R11, 0x4, R4 ;  /* 0x000000040b047825 */ /* 0x020fc600078e0204 */
[----:B------:R-:W-:-:S05]  /*0110*/  LOP3.LUT R0, R0, 0xfffffffc, RZ, 0xc0, !PT ;  /* 0xfffffffc00007812 */ /* 0x000fca00078ec0ff */
[----:B------:R-:W-:Y:S01]  /*0120*/  IMAD.IADD R13, R11, 0x1, -R0 ;  /* 0x000000010b0d7824 */ /* 0x000fe200078e0a00 */
[----:B------:R-:W-:-:S03]  /*0130*/  MOV R0, RZ ;  /* 0x000000ff00007202 */ /* 0x000fc60000000f00 */
[C---:B--2---:R-:W-:Y:S01]  /*0140*/  IMAD.WIDE R8, R13.reuse, 0x4, R8 ;  /* 0x000000040d087825 */ /* 0x044fe200078e0208 */
[----:B------:R-:W-:Y:S02]  /*0150*/  CS2R R10, SRZ ;  /* 0x00000000000a7805 */ /* 0x000fe4000001ff00 */
[----:B------:R-:W2:Y:S04]  /*0160*/  @!P0 LDG.E R0, desc[UR4][R6.64] ;  /* 0x0000000406008981 */ /* 0x000ea8000c1e1900 */
[----:B------:R-:W2:Y:S01]  /*0170*/  @!P0 LDG.E.EL R15, desc[UR4][R8.64] ;  /* 0x00000004080f8981 */ /* 0x000ea2000c2e1900 */
[----:B-1----:R-:W-:-:S03]  /*0180*/  IMAD.WIDE R2, R13, 0x4, R2 ;  /* 0x000000040d027825 */ /* 0x002fc600078e0202 */
[----:B------:R-:W3:Y:S04]  /*0190*/  @!P0 LDG.E R10, desc[UR4][R4.64] ;  /* 0x00000004040a8981 */ /* 0x000ee8000c1e1900 */
[----:B------:R-:W4:Y:S01]  /*01a0*/  @!P0 LDG.E.EL R11, desc[UR4][R2.64] ;  /* 0x00000004020b8981 */ /* 0x000f22000c2e1900 */
[----:B--2---:R-:W-:-:S04]  /*01b0*/  FADD R15, R15, R0 ;  /* 0x000000000f0f7221 */ /* 0x004fc80000000000 */
[----:B---3--:R-:W-:-:S04]  /*01c0*/  FADD R10, R15, R10 ;  /* 0x0000000a0f0a7221 */ /* 0x008fc80000000000 */
[----:B----4-:R-:W-:Y:S01]  /*01d0*/  FADD R11, R10, -R11 ;  /* 0x8000000b0a0b7221 */ /* 0x010fe20000000000 */
[----:B------:R-:W-:Y:S06]  /*01e0*/  @P0 EXIT ;  /* 0x000000000000094d */ /* 0x000fec0003800000 */
[----:B------:R-:W-:Y:S01]  /*01f0*/  STG.E desc[UR4][R6.64], R11 ;  /* 0x0000000b06007986 */ /* 0x000fe2000c101904 */
[----:B------:R-:W-:Y:S05]  /*0200*/  EXIT ;  /* 0x000000000000794d */ /* 0x000fea0003800000 */
.L_x_0:
[----:B------:R-:W-:-:S00]  /*0210*/  BRA `(.L_x_0) ;  /* 0xfffffffc00fc7947 */ /* 0x000fc0000383ffff */
[----:B------:R-:W-:-:S00]  /*0220*/  NOP ;  /* 0x0000000000007918 */ /* 0x000fc00000000000 */
        /* <DEDUP_REMOVED lines=13> */
.L_x_1:


//--------------------- .nv.constant0.triton_poi_fused_add_convolution_native_batch_norm_backward_68 --------------------------
	.section	.nv.constant0.triton_poi_fused_add_convolution_native_batch_norm_backward_68,"a",@progbits
	.sectionflags	@""
	.align	4
.nv.constant0.triton_poi_fused_add_convolution_native_batch_norm_backward_68:
	.zero		564
